//
// Generated by NVIDIA NVVM Compiler
//
// Compiler Build ID: CL-36424714
// Cuda compilation tools, release 13.0, V13.0.88
// Based on NVVM 20.0.0
//

.version 9.0
.target sm_100
.address_size 64

	// .globl	_Z9matrixAddPKiiiPi

.visible .entry _Z9matrixAddPKiiiPi(
	.param .u64 .ptr .align 1 _Z9matrixAddPKiiiPi_param_0,
	.param .u32 _Z9matrixAddPKiiiPi_param_1,
	.param .u32 _Z9matrixAddPKiiiPi_param_2,
	.param .u64 .ptr .align 1 _Z9matrixAddPKiiiPi_param_3
)
{
	.reg .pred 	%p<10>;
	.reg .b32 	%r<77>;
	.reg .b64 	%rd<93>;

	ld.param.u64 	%rd25, [_Z9matrixAddPKiiiPi_param_0];
	ld.param.u32 	%r11, [_Z9matrixAddPKiiiPi_param_1];
	ld.param.u32 	%r12, [_Z9matrixAddPKiiiPi_param_2];
	ld.param.u64 	%rd26, [_Z9matrixAddPKiiiPi_param_3];
	cvta.to.global.u64 	%rd1, %rd26;
	cvta.to.global.u64 	%rd2, %rd25;
	mov.u32 	%r13, %tid.x;
	mov.u32 	%r14, %ctaid.x;
	mov.u32 	%r15, %ntid.x;
	mad.lo.s32 	%r1, %r14, %r15, %r13;
	mul.wide.u32 	%rd85, %r1, 4;
	add.s64 	%rd89, %rd2, %rd85;
	add.s64 	%rd88, %rd1, %rd85;
	setp.lt.s32 	%p1, %r12, 1;
	@%p1 bra 	$L__BB0_14;
	and.b32  	%r2, %r12, 15;
	setp.lt.u32 	%p2, %r12, 16;
	@%p2 bra 	$L__BB0_5;
	mul.wide.s32 	%rd6, %r11, 64;
	and.b32  	%r16, %r12, 2147483632;
	neg.s32 	%r75, %r16;
	mul.wide.s32 	%rd7, %r11, 4;
$L__BB0_3:
	.pragma "nounroll";
	add.s64 	%rd28, %rd1, %rd85;
	add.s64 	%rd29, %rd2, %rd85;
	ld.global.u32 	%r17, [%rd29];
	add.s32 	%r18, %r17, 1;
	st.global.u32 	[%rd28], %r18;
	add.s64 	%rd30, %rd29, %rd7;
	ld.global.u32 	%r19, [%rd30];
	add.s32 	%r20, %r19, 1;
	add.s64 	%rd31, %rd28, %rd7;
	st.global.u32 	[%rd31], %r20;
	add.s64 	%rd32, %rd30, %rd7;
	ld.global.u32 	%r21, [%rd32];
	add.s32 	%r22, %r21, 1;
	add.s64 	%rd33, %rd31, %rd7;
	st.global.u32 	[%rd33], %r22;
	add.s64 	%rd34, %rd32, %rd7;
	ld.global.u32 	%r23, [%rd34];
	add.s32 	%r24, %r23, 1;
	add.s64 	%rd35, %rd33, %rd7;
	st.global.u32 	[%rd35], %r24;
	add.s64 	%rd36, %rd34, %rd7;
	ld.global.u32 	%r25, [%rd36];
	add.s32 	%r26, %r25, 1;
	add.s64 	%rd37, %rd35, %rd7;
	st.global.u32 	[%rd37], %r26;
	add.s64 	%rd38, %rd36, %rd7;
	ld.global.u32 	%r27, [%rd38];
	add.s32 	%r28, %r27, 1;
	add.s64 	%rd39, %rd37, %rd7;
	st.global.u32 	[%rd39], %r28;
	add.s64 	%rd40, %rd38, %rd7;
	ld.global.u32 	%r29, [%rd40];
	add.s32 	%r30, %r29, 1;
	add.s64 	%rd41, %rd39, %rd7;
	st.global.u32 	[%rd41], %r30;
	add.s64 	%rd42, %rd40, %rd7;
	ld.global.u32 	%r31, [%rd42];
	add.s32 	%r32, %r31, 1;
	add.s64 	%rd43, %rd41, %rd7;
	st.global.u32 	[%rd43], %r32;
	add.s64 	%rd44, %rd42, %rd7;
	ld.global.u32 	%r33, [%rd44];
	add.s32 	%r34, %r33, 1;
	add.s64 	%rd45, %rd43, %rd7;
	st.global.u32 	[%rd45], %r34;
	add.s64 	%rd46, %rd44, %rd7;
	ld.global.u32 	%r35, [%rd46];
	add.s32 	%r36, %r35, 1;
	add.s64 	%rd47, %rd45, %rd7;
	st.global.u32 	[%rd47], %r36;
	add.s64 	%rd48, %rd46, %rd7;
	ld.global.u32 	%r37, [%rd48];
	add.s32 	%r38, %r37, 1;
	add.s64 	%rd49, %rd47, %rd7;
	st.global.u32 	[%rd49], %r38;
	add.s64 	%rd50, %rd48, %rd7;
	ld.global.u32 	%r39, [%rd50];
	add.s32 	%r40, %r39, 1;
	add.s64 	%rd51, %rd49, %rd7;
	st.global.u32 	[%rd51], %r40;
	add.s64 	%rd52, %rd50, %rd7;
	ld.global.u32 	%r41, [%rd52];
	add.s32 	%r42, %r41, 1;
	add.s64 	%rd53, %rd51, %rd7;
	st.global.u32 	[%rd53], %r42;
	add.s64 	%rd54, %rd52, %rd7;
	ld.global.u32 	%r43, [%rd54];
	add.s32 	%r44, %r43, 1;
	add.s64 	%rd55, %rd53, %rd7;
	st.global.u32 	[%rd55], %r44;
	add.s64 	%rd56, %rd54, %rd7;
	ld.global.u32 	%r45, [%rd56];
	add.s32 	%r46, %r45, 1;
	add.s64 	%rd57, %rd55, %rd7;
	st.global.u32 	[%rd57], %r46;
	add.s64 	%rd58, %rd56, %rd7;
	ld.global.u32 	%r47, [%rd58];
	add.s32 	%r48, %r47, 1;
	add.s64 	%rd59, %rd57, %rd7;
	st.global.u32 	[%rd59], %r48;
	add.s64 	%rd85, %rd85, %rd6;
	add.s32 	%r75, %r75, 16;
	setp.ne.s32 	%p3, %r75, 0;
	@%p3 bra 	$L__BB0_3;
	add.s64 	%rd88, %rd1, %rd85;
	add.s64 	%rd89, %rd2, %rd85;
$L__BB0_5:
	setp.eq.s32 	%p4, %r2, 0;
	@%p4 bra 	$L__BB0_14;
	and.b32  	%r6, %r12, 7;
	setp.lt.u32 	%p5, %r2, 8;
	@%p5 bra 	$L__BB0_8;
	ld.global.u32 	%r49, [%rd89];
	mul.wide.s32 	%rd60, %r11, 4;
	add.s64 	%rd61, %rd89, %rd60;
	add.s32 	%r50, %r49, 1;
	st.global.u32 	[%rd88], %r50;
	add.s64 	%rd62, %rd88, %rd60;
	ld.global.u32 	%r51, [%rd61];
	add.s64 	%rd63, %rd61, %rd60;
	add.s32 	%r52, %r51, 1;
	st.global.u32 	[%rd62], %r52;
	add.s64 	%rd64, %rd62, %rd60;
	ld.global.u32 	%r53, [%rd63];
	add.s64 	%rd65, %rd63, %rd60;
	add.s32 	%r54, %r53, 1;
	st.global.u32 	[%rd64], %r54;
	add.s64 	%rd66, %rd64, %rd60;
	ld.global.u32 	%r55, [%rd65];
	add.s64 	%rd67, %rd65, %rd60;
	add.s32 	%r56, %r55, 1;
	st.global.u32 	[%rd66], %r56;
	add.s64 	%rd68, %rd66, %rd60;
	ld.global.u32 	%r57, [%rd67];
	add.s64 	%rd69, %rd67, %rd60;
	add.s32 	%r58, %r57, 1;
	st.global.u32 	[%rd68], %r58;
	add.s64 	%rd70, %rd68, %rd60;
	ld.global.u32 	%r59, [%rd69];
	add.s64 	%rd71, %rd69, %rd60;
	add.s32 	%r60, %r59, 1;
	st.global.u32 	[%rd70], %r60;
	add.s64 	%rd72, %rd70, %rd60;
	ld.global.u32 	%r61, [%rd71];
	add.s64 	%rd73, %rd71, %rd60;
	add.s32 	%r62, %r61, 1;
	st.global.u32 	[%rd72], %r62;
	add.s64 	%rd74, %rd72, %rd60;
	ld.global.u32 	%r63, [%rd73];
	add.s64 	%rd89, %rd73, %rd60;
	add.s32 	%r64, %r63, 1;
	st.global.u32 	[%rd74], %r64;
	add.s64 	%rd88, %rd74, %rd60;
$L__BB0_8:
	setp.eq.s32 	%p6, %r6, 0;
	@%p6 bra 	$L__BB0_14;
	and.b32  	%r7, %r12, 3;
	setp.lt.u32 	%p7, %r6, 4;
	@%p7 bra 	$L__BB0_11;
	ld.global.u32 	%r65, [%rd89];
	mul.wide.s32 	%rd75, %r11, 4;
	add.s64 	%rd76, %rd89, %rd75;
	add.s32 	%r66, %r65, 1;
	st.global.u32 	[%rd88], %r66;
	add.s64 	%rd77, %rd88, %rd75;
	ld.global.u32 	%r67, [%rd76];
	add.s64 	%rd78, %rd76, %rd75;
	add.s32 	%r68, %r67, 1;
	st.global.u32 	[%rd77], %r68;
	add.s64 	%rd79, %rd77, %rd75;
	ld.global.u32 	%r69, [%rd78];
	add.s64 	%rd80, %rd78, %rd75;
	add.s32 	%r70, %r69, 1;
	st.global.u32 	[%rd79], %r70;
	add.s64 	%rd81, %rd79, %rd75;
	ld.global.u32 	%r71, [%rd80];
	add.s64 	%rd89, %rd80, %rd75;
	add.s32 	%r72, %r71, 1;
	st.global.u32 	[%rd81], %r72;
	add.s64 	%rd88, %rd81, %rd75;
$L__BB0_11:
	setp.eq.s32 	%p8, %r7, 0;
	@%p8 bra 	$L__BB0_14;
	mul.wide.s32 	%rd22, %r11, 4;
	neg.s32 	%r76, %r7;
	mov.b64 	%rd92, 0;
$L__BB0_13:
	.pragma "nounroll";
	add.s64 	%rd83, %rd88, %rd92;
	add.s64 	%rd84, %rd89, %rd92;
	ld.global.u32 	%r73, [%rd84];
	add.s32 	%r74, %r73, 1;
	st.global.u32 	[%rd83], %r74;
	add.s64 	%rd92, %rd92, %rd22;
	add.s32 	%r76, %r76, 1;
	setp.ne.s32 	%p9, %r76, 0;
	@%p9 bra 	$L__BB0_13;
$L__BB0_14:
	ret;

}


// ===== COMPILED SASS (sm_100) =====

	.target	sm_100

	.elftype	@"ET_EXEC"


//--------------------- .note.nv.tkinfo           --------------------------
	.section	.note.nv.tkinfo,"",@"SHT_NOTE"
	.sectionflags	@"SHF_NOTE_NV_TKINFO"
	.tkinfo
        /*0018*/ 	.word	0x00000002
        /*0030*/ 	.string	""
        /*0030*/ 	.string	"ptxas"
        /*0030*/ 	.string	"Cuda compilation tools, release 13.0, V13.0.88"
        /*0030*/ 	.string	"Build cuda_13.0.r13.0/compiler.36424714_0"
        /*0030*/ 	.string	"-arch sm_100 -m 64 "



//--------------------- .note.nv.cuinfo           --------------------------
	.section	.note.nv.cuinfo,"",@"SHT_NOTE"
	.sectionflags	@"SHF_NOTE_NV_CUINFO"
        /*0018*/ 	.short	0x0002
        /*001a*/ 	.short	0x0064
        /*001c*/ 	.short	0x0082
	.zero		2


//--------------------- .nv.info                  --------------------------
	.section	.nv.info,"",@"SHT_CUDA_INFO"
	.align	4


	//----- nvinfo : EIATTR_REGCOUNT
	.align		4
        /*0000*/ 	.byte	0x04, 0x2f
        /*0002*/ 	.short	(.L_1 - .L_0)
	.align		4
.L_0:
        /*0004*/ 	.word	index@(_Z9matrixAddPKiiiPi)
        /*0008*/ 	.word	0x0000001c


	//----- nvinfo : EIATTR_FRAME_SIZE
	.align		4
.L_1:
        /*000c*/ 	.byte	0x04, 0x11
        /*000e*/ 	.short	(.L_3 - .L_2)
	.align		4
.L_2:
        /*0010*/ 	.word	index@(_Z9matrixAddPKiiiPi)
        /*0014*/ 	.word	0x00000000


	//----- nvinfo : EIATTR_MIN_STACK_SIZE
	.align		4
.L_3:
        /*0018*/ 	.byte	0x04, 0x12
        /*001a*/ 	.short	(.L_5 - .L_4)
	.align		4
.L_4:
        /*001c*/ 	.word	index@(_Z9matrixAddPKiiiPi)
        /*0020*/ 	.word	0x00000000
.L_5:


//--------------------- .nv.compat                --------------------------
	.section	.nv.compat,"",@"SHT_CUDA_COMPAT_INFO"
	.align	4
        /*0000*/ 	.byte	0x02, 0x09, 0x00, 0x00, 0x02, 0x02, 0x01, 0x00, 0x02, 0x05, 0x05, 0x00, 0x03, 0x07, 0x01, 0x01
        /*0010*/ 	.byte	0x02, 0x03, 0x00, 0x00, 0x02, 0x06, 0x01, 0x00, 0x04, 0x0b, 0x08, 0x00, 0x09, 0x00, 0x00, 0x00
        /*0020*/ 	.byte	0x00, 0x00, 0x00, 0x00


//--------------------- .nv.info._Z9matrixAddPKiiiPi --------------------------
	.section	.nv.info._Z9matrixAddPKiiiPi,"",@"SHT_CUDA_INFO"
	.sectionflags	@""
	.align	4


	//----- nvinfo : EIATTR_CUDA_API_VERSION
	.align		4
        /*0000*/ 	.byte	0x04, 0x37
        /*0002*/ 	.short	(.L_7 - .L_6)
.L_6:
        /*0004*/ 	.word	0x00000082


	//----- nvinfo : EIATTR_KPARAM_INFO
	.align		4
.L_7:
        /*0008*/ 	.byte	0x04, 0x17
        /*000a*/ 	.short	(.L_9 - .L_8)
.L_8:
        /*000c*/ 	.word	0x00000000
        /*0010*/ 	.short	0x0003
        /*0012*/ 	.short	0x0010
        /*0014*/ 	.byte	0x00, 0xf5, 0x21, 0x00


	//----- nvinfo : EIATTR_KPARAM_INFO
	.align		4
.L_9:
        /*0018*/ 	.byte	0x04, 0x17
        /*001a*/ 	.short	(.L_11 - .L_10)
.L_10:
        /*001c*/ 	.word	0x00000000
        /*0020*/ 	.short	0x0002
        /*0022*/ 	.short	0x000c
        /*0024*/ 	.byte	0x00, 0xf0, 0x11, 0x00


	//----- nvinfo : EIATTR_KPARAM_INFO
	.align		4
.L_11:
        /*0028*/ 	.byte	0x04, 0x17
        /*002a*/ 	.short	(.L_13 - .L_12)
.L_12:
        /*002c*/ 	.word	0x00000000
        /*0030*/ 	.short	0x0001
        /*0032*/ 	.short	0x0008
        /*0034*/ 	.byte	0x00, 0xf0, 0x11, 0x00


	//----- nvinfo : EIATTR_KPARAM_INFO
	.align		4
.L_13:
        /*0038*/ 	.byte	0x04, 0x17
        /*003a*/ 	.short	(.L_15 - .L_14)
.L_14:
        /*003c*/ 	.word	0x00000000
        /*0040*/ 	.short	0x0000
        /*0042*/ 	.short	0x0000
        /*0044*/ 	.byte	0x00, 0xf5, 0x21, 0x00


	//----- nvinfo : EIATTR_SPARSE_MMA_MASK
	.align		4
.L_15:
        /*0048*/ 	.byte	0x03, 0x50
        /*004a*/ 	.short	0x0000


	//----- nvinfo : EIATTR_MAXREG_COUNT
	.align		4
        /*004c*/ 	.byte	0x03, 0x1b
        /*004e*/ 	.short	0x00ff


	//----- nvinfo : EIATTR_MERCURY_ISA_VERSION
	.align		4
        /*0050*/ 	.byte	0x03, 0x5f
        /*0052*/ 	.short	0x0101


	//----- nvinfo : EIATTR_VRC_CTA_INIT_COUNT
	.align		4
        /*0054*/ 	.byte	0x02, 0x4a
	.zero		1
	.zero		1


	//----- nvinfo : EIATTR_EXIT_INSTR_OFFSETS
	.align		4
        /*0058*/ 	.byte	0x04, 0x1c
        /*005a*/ 	.short	(.L_17 - .L_16)


	//   ....[0]....
.L_16:
        /*005c*/ 	.word	0x000000c0


	//   ....[1]....
        /*0060*/ 	.word	0x00000710


	//   ....[2]....
        /*0064*/ 	.word	0x000009f0


	//   ....[3]....
        /*0068*/ 	.word	0x00000b90


	//   ....[4]....
        /*006c*/ 	.word	0x00000c90


	//----- nvinfo : EIATTR_CBANK_PARAM_SIZE
	.align		4
.L_17:
        /*0070*/ 	.byte	0x03, 0x19
        /*0072*/ 	.short	0x0018


	//----- nvinfo : EIATTR_PARAM_CBANK
	.align		4
        /*0074*/ 	.byte	0x04, 0x0a
        /*0076*/ 	.short	(.L_19 - .L_18)
	.align		4
.L_18:
        /*0078*/ 	.word	index@(.nv.constant0._Z9matrixAddPKiiiPi)
        /*007c*/ 	.short	0x0380
        /*007e*/ 	.short	0x0018


	//----- nvinfo : EIATTR_SW_WAR
	.align		4
.L_19:
        /*0080*/ 	.byte	0x04, 0x36
        /*0082*/ 	.short	(.L_21 - .L_20)
.L_20:
        /*0084*/ 	.word	0x00000008
.L_21:


//--------------------- .nv.callgraph             --------------------------
	.section	.nv.callgraph,"",@"SHT_CUDA_CALLGRAPH"
	.align	4
	.sectionentsize	8
	.align		4
        /*0000*/ 	.word	0x00000000
	.align		4
        /*0004*/ 	.word	0xffffffff
	.align		4
        /*0008*/ 	.word	0x00000000
	.align		4
        /*000c*/ 	.word	0xfffffffe
	.align		4
        /*0010*/ 	.word	0x00000000
	.align		4
        /*0014*/ 	.word	0xfffffffd
	.align		4
        /*0018*/ 	.word	0x00000000
	.align		4
        /*001c*/ 	.word	0xfffffffc


//--------------------- .text._Z9matrixAddPKiiiPi --------------------------
	.section	.text._Z9matrixAddPKiiiPi,"ax",@progbits
	.align	128
        .global         _Z9matrixAddPKiiiPi
        .type           _Z9matrixAddPKiiiPi,@function
        .size           _Z9matrixAddPKiiiPi,(.L_x_6 - _Z9matrixAddPKiiiPi)
        .other          _Z9matrixAddPKiiiPi,@"STO_CUDA_ENTRY STV_DEFAULT"
_Z9matrixAddPKiiiPi:
.text._Z9matrixAddPKiiiPi:
[----:B------:R-:W-:Y:S01]  /*0000*/  LDC R1, c[0x0][0x37c] ;  /* 0x0000df00ff017b82 */ /* 0x000fe20000000800 */
[----:B------:R-:W0:Y:S07]  /*0010*/  S2R R2, SR_TID.X ;  /* 0x0000000000027919 */ /* 0x000e2e0000002100 */
[----:B------:R-:W1:Y:S01]  /*0020*/  LDC R0, c[0x0][0x38c] ;  /* 0x0000e300ff007b82 */ /* 0x000e620000000800 */
[----:B------:R-:W2:Y:S01]  /*0030*/  LDCU.64 UR8, c[0x0][0x380] ;  /* 0x00007000ff0877ac */ /* 0x000ea20008000a00 */
[----:B------:R-:W3:Y:S06]  /*0040*/  LDCU.64 UR10, c[0x0][0x390] ;  /* 0x00007200ff0a77ac */ /* 0x000eec0008000a00 */
[----:B------:R-:W0:Y:S08]  /*0050*/  S2UR UR4, SR_CTAID.X ;  /* 0x00000000000479c3 */ /* 0x000e300000002500 */
[----:B------:R-:W0:Y:S01]  /*0060*/  LDC R3, c[0x0][0x360] ;  /* 0x0000d800ff037b82 */ /* 0x000e220000000800 */
[----:B-1----:R-:W-:Y:S01]  /*0070*/  ISETP.GE.AND P0, PT, R0, 0x1, PT ;  /* 0x000000010000780c */ /* 0x002fe20003f06270 */
[----:B0-----:R-:W-:-:S04]  /*0080*/  IMAD R2, R3, UR4, R2 ;  /* 0x0000000403027c24 */ /* 0x001fc8000f8e0202 */
[----:B------:R-:W-:-:S03]  /*0090*/  IMAD.WIDE.U32 R2, R2, 0x4, RZ ;  /* 0x0000000402027825 */ /* 0x000fc600078e00ff */
[C---:B--2---:R-:W-:Y:S02]  /*00a0*/  IADD3 R6, P1, PT, R2.reuse, UR8, RZ ;  /* 0x0000000802067c10 */ /* 0x044fe4000ff3e0ff */
[----:B---3--:R-:W-:-:S03]  /*00b0*/  IADD3 R4, P2, PT, R2, UR10, RZ ;  /* 0x0000000a02047c10 */ /* 0x008fc6000ff5e0ff */
[----:B------:R-:W-:Y:S10]  /*00c0*/  @!P0 EXIT ;  /* 0x000000000000894d */ /* 0x000ff40003800000 */
[C---:B------:R-:W-:Y:S01]  /*00d0*/  ISETP.GE.U32.AND P0, PT, R0.reuse, 0x10, PT ;  /* 0x000000100000780c */ /* 0x040fe20003f06070 */
[----:B------:R-:W0:Y:S01]  /*00e0*/  LDCU.64 UR6, c[0x0][0x358] ;  /* 0x00006b00ff0677ac */ /* 0x000e220008000a00 */
[C---:B------:R-:W-:Y:S02]  /*00f0*/  IADD3.X R7, PT, PT, R3.reuse, UR9, RZ, P1, !PT ;  /* 0x0000000903077c10 */ /* 0x040fe40008ffe4ff */
[----:B------:R-:W-:Y:S02]  /*0100*/  IADD3.X R5, PT, PT, R3, UR11, RZ, P2, !PT ;  /* 0x0000000b03057c10 */ /* 0x000fe400097fe4ff */
[----:B------:R-:W-:-:S07]  /*0110*/  LOP3.LUT R18, R0, 0xf, RZ, 0xc0, !PT ;  /* 0x0000000f00127812 */ /* 0x000fce00078ec0ff */
[----:B------:R-:W-:Y:S05]  /*0120*/  @!P0 BRA `(.L_x_0) ;  /* 0x0000000400748947 */ /* 0x000fea0003800000 */
[----:B------:R-:W1:Y:S01]  /*0130*/  LDC R4, c[0x0][0x388] ;  /* 0x0000e200ff047b82 */ /* 0x000e620000000800 */
[----:B------:R-:W-:-:S04]  /*0140*/  LOP3.LUT R5, R0, 0x7ffffff0, RZ, 0xc0, !PT ;  /* 0x7ffffff000057812 */ /* 0x000fc800078ec0ff */
[----:B------:R-:W-:-:S07]  /*0150*/  IADD3 R5, PT, PT, -R5, RZ, RZ ;  /* 0x000000ff05057210 */ /* 0x000fce0007ffe1ff */
.L_x_1:
[----:B---3--:R-:W-:-:S04]  /*0160*/  IADD3 R8, P0, PT, R2, UR8, RZ ;  /* 0x0000000802087c10 */ /* 0x008fc8000ff1e0ff */
[----:B------:R-:W-:-:S05]  /*0170*/  IADD3.X R9, PT, PT, R3, UR9, RZ, P0, !PT ;  /* 0x0000000903097c10 */ /* 0x000fca00087fe4ff */
[----:B0-----:R-:W2:Y:S01]  /*0180*/  LDG.E R10, desc[UR6][R8.64] ;  /* 0x00000006080a7981 */ /* 0x001ea2000c1e1900 */
[----:B------:R-:W-:-:S04]  /*0190*/  IADD3 R6, P0, PT, R2, UR10, RZ ;  /* 0x0000000a02067c10 */ /* 0x000fc8000ff1e0ff */
[----:B------:R-:W-:Y:S02]  /*01a0*/  IADD3.X R7, PT, PT, R3, UR11, RZ, P0, !PT ;  /* 0x0000000b03077c10 */ /* 0x000fe400087fe4ff */
[----:B--2---:R-:W-:Y:S01]  /*01b0*/  IADD3 R19, PT, PT, R10, 0x1, RZ ;  /* 0x000000010a137810 */ /* 0x004fe20007ffe0ff */
[----:B-1----:R-:W-:-:S04]  /*01c0*/  IMAD.WIDE R10, R4, 0x4, R8 ;  /* 0x00000004040a7825 */ /* 0x002fc800078e0208 */
[----:B------:R0:W-:Y:S04]  /*01d0*/  STG.E desc[UR6][R6.64], R19 ;  /* 0x0000001306007986 */ /* 0x0001e8000c101906 */
[----:B------:R-:W2:Y:S01]  /*01e0*/  LDG.E R14, desc[UR6][R10.64] ;  /* 0x000000060a0e7981 */ /* 0x000ea2000c1e1900 */
[----:B------:R-:W-:Y:S01]  /*01f0*/  IMAD.WIDE R12, R4, 0x4, R6 ;  /* 0x00000004040c7825 */ /* 0x000fe200078e0206 */
[----:B--2---:R-:W-:-:S03]  /*0200*/  IADD3 R21, PT, PT, R14, 0x1, RZ ;  /* 0x000000010e157810 */ /* 0x004fc60007ffe0ff */
[C---:B------:R-:W-:Y:S02]  /*0210*/  IMAD.WIDE R14, R4.reuse, 0x4, R10 ;  /* 0x00000004040e7825 */ /* 0x040fe400078e020a */
[----:B------:R1:W-:Y:S04]  /*0220*/  STG.E desc[UR6][R12.64], R21 ;  /* 0x000000150c007986 */ /* 0x0003e8000c101906 */
[----:B------:R-:W2:Y:S01]  /*0230*/  LDG.E R16, desc[UR6][R14.64] ;  /* 0x000000060e107981 */ /* 0x000ea2000c1e1900 */
[----:B------:R-:W-:Y:S01]  /*0240*/  IMAD.WIDE R8, R4, 0x4, R12 ;  /* 0x0000000404087825 */ /* 0x000fe200078e020c */
[----:B--2---:R-:W-:-:S03]  /*0250*/  IADD3 R23, PT, PT, R16, 0x1, RZ ;  /* 0x0000000110177810 */ /* 0x004fc60007ffe0ff */
[C---:B------:R-:W-:Y:S02]  /*0260*/  IMAD.WIDE R16, R4.reuse, 0x4, R14 ;  /* 0x0000000404107825 */ /* 0x040fe400078e020e */
[----:B------:R2:W-:Y:S04]  /*0270*/  STG.E desc[UR6][R8.64], R23 ;  /* 0x0000001708007986 */ /* 0x0005e8000c101906 */
[----:B0-----:R-:W3:Y:S01]  /*0280*/  LDG.E R19, desc[UR6][R16.64] ;  /* 0x0000000610137981 */ /* 0x001ee2000c1e1900 */
[----:B------:R-:W-:-:S04]  /*0290*/  IMAD.WIDE R6, R4, 0x4, R8 ;  /* 0x0000000404067825 */ /* 0x000fc800078e0208 */
[----:B------:R-:W-:Y:S01]  /*02a0*/  IMAD.WIDE R10, R4, 0x4, R16 ;  /* 0x00000004040a7825 */ /* 0x000fe200078e0210 */
[----:B---3--:R-:W-:-:S05]  /*02b0*/  IADD3 R19, PT, PT, R19, 0x1, RZ ;  /* 0x0000000113137810 */ /* 0x008fca0007ffe0ff */
[----:B------:R0:W-:Y:S04]  /*02c0*/  STG.E desc[UR6][R6.64], R19 ;  /* 0x0000001306007986 */ /* 0x0001e8000c101906 */
[----:B------:R-:W3:Y:S01]  /*02d0*/  LDG.E R20, desc[UR6][R10.64] ;  /* 0x000000060a147981 */ /* 0x000ee2000c1e1900 */
[----:B-1----:R-:W-:-:S04]  /*02e0*/  IMAD.WIDE R12, R4, 0x4, R6 ;  /* 0x00000004040c7825 */ /* 0x002fc800078e0206 */
[----:B------:R-:W-:Y:S01]  /*02f0*/  IMAD.WIDE R14, R4, 0x4, R10 ;  /* 0x00000004040e7825 */ /* 0x000fe200078e020a */
[----:B---3--:R-:W-:-:S05]  /*0300*/  IADD3 R21, PT, PT, R20, 0x1, RZ ;  /* 0x0000000114157810 */ /* 0x008fca0007ffe0ff */
[----:B------:R1:W-:Y:S04]  /*0310*/  STG.E desc[UR6][R12.64], R21 ;  /* 0x000000150c007986 */ /* 0x0003e8000c101906 */
[----:B------:R-:W3:Y:S01]  /*0320*/  LDG.E R20, desc[UR6][R14.64] ;  /* 0x000000060e147981 */ /* 0x000ee2000c1e1900 */
[----:B--2---:R-:W-:-:S04]  /*0330*/  IMAD.WIDE R8, R4, 0x4, R12 ;  /* 0x0000000404087825 */ /* 0x004fc800078e020c */
[----:B------:R-:W-:Y:S01]  /*0340*/  IMAD.WIDE R16, R4, 0x4, R14 ;  /* 0x0000000404107825 */ /* 0x000fe200078e020e */
[----:B---3--:R-:W-:-:S05]  /*0350*/  IADD3 R23, PT, PT, R20, 0x1, RZ ;  /* 0x0000000114177810 */ /* 0x008fca0007ffe0ff */
        /* <DEDUP_REMOVED lines=41> */
[----:B------:R-:W4:Y:S01]  /*05f0*/  LDG.E R20, desc[UR6][R14.64] ;  /* 0x000000060e147981 */ /* 0x000f22000c1e1900 */
[----:B--2---:R-:W-:-:S04]  /*0600*/  IMAD.WIDE R8, R4, 0x4, R12 ;  /* 0x0000000404087825 */ /* 0x004fc800078e020c */
[----:B------:R-:W-:-:S04]  /*0610*/  IMAD.WIDE R16, R4, 0x4, R14 ;  /* 0x0000000404107825 */ /* 0x000fc800078e020e */
[----:B----4-:R-:W-:-:S05]  /*0620*/  VIADD R23, R20, 0x1 ;  /* 0x0000000114177836 */ /* 0x010fca0000000000 */
[----:B------:R3:W-:Y:S04]  /*0630*/  STG.E desc[UR6][R8.64], R23 ;  /* 0x0000001708007986 */ /* 0x0007e8000c101906 */
[----:B------:R-:W2:Y:S01]  /*0640*/  LDG.E R16, desc[UR6][R16.64] ;  /* 0x0000000610107981 */ /* 0x000ea2000c1e1900 */
[----:B------:R-:W-:Y:S01]  /*0650*/  IADD3 R5, PT, PT, R5, 0x10, RZ ;  /* 0x0000001005057810 */ /* 0x000fe20007ffe0ff */
[----:B0-----:R-:W-:-:S03]  /*0660*/  IMAD.WIDE R6, R4, 0x4, R8 ;  /* 0x0000000404067825 */ /* 0x001fc600078e0208 */
[----:B------:R-:W-:Y:S01]  /*0670*/  ISETP.NE.AND P0, PT, R5, RZ, PT ;  /* 0x000000ff0500720c */ /* 0x000fe20003f05270 */
[----:B------:R-:W-:Y:S01]  /*0680*/  IMAD.WIDE R2, R4, 0x40, R2 ;  /* 0x0000004004027825 */ /* 0x000fe200078e0202 */
[----:B--2---:R-:W-:-:S05]  /*0690*/  IADD3 R11, PT, PT, R16, 0x1, RZ ;  /* 0x00000001100b7810 */ /* 0x004fca0007ffe0ff */
[----:B------:R3:W-:Y:S06]  /*06a0*/  STG.E desc[UR6][R6.64], R11 ;  /* 0x0000000b06007986 */ /* 0x0007ec000c101906 */
[----:B------:R-:W-:Y:S05]  /*06b0*/  @P0 BRA `(.L_x_1) ;  /* 0xfffffff800a80947 */ /* 0x000fea000383ffff */
[C---:B------:R-:W-:Y:S02]  /*06c0*/  IADD3 R4, P0, PT, R2.reuse, UR10, RZ ;  /* 0x0000000a02047c10 */ /* 0x040fe4000ff1e0ff */
[----:B---3--:R-:W-:Y:S02]  /*06d0*/  IADD3 R6, P1, PT, R2, UR8, RZ ;  /* 0x0000000802067c10 */ /* 0x008fe4000ff3e0ff */
[C---:B------:R-:W-:Y:S02]  /*06e0*/  IADD3.X R5, PT, PT, R3.reuse, UR11, RZ, P0, !PT ;  /* 0x0000000b03057c10 */ /* 0x040fe400087fe4ff */
[----:B------:R-:W-:-:S09]  /*06f0*/  IADD3.X R7, PT, PT, R3, UR9, RZ, P1, !PT ;  /* 0x0000000903077c10 */ /* 0x000fd20008ffe4ff */
.L_x_0:
[----:B------:R-:W-:-:S13]  /*0700*/  ISETP.NE.AND P0, PT, R18, RZ, PT ;  /* 0x000000ff1200720c */ /* 0x000fda0003f05270 */
[----:B0-----:R-:W-:Y:S05]  /*0710*/  @!P0 EXIT ;  /* 0x000000000000894d */ /* 0x001fea0003800000 */
[----:B------:R-:W-:Y:S02]  /*0720*/  ISETP.GE.U32.AND P0, PT, R18, 0x8, PT ;  /* 0x000000081200780c */ /* 0x000fe40003f06070 */
[----:B------:R-:W-:-:S04]  /*0730*/  LOP3.LUT R3, R0, 0x7, RZ, 0xc0, !PT ;  /* 0x0000000700037812 */ /* 0x000fc800078ec0ff */
[----:B------:R-:W-:-:S07]  /*0740*/  ISETP.NE.AND P1, PT, R3, RZ, PT ;  /* 0x000000ff0300720c */ /* 0x000fce0003f25270 */
[----:B------:R-:W-:Y:S06]  /*0750*/  @!P0 BRA `(.L_x_2) ;  /* 0x0000000000a48947 */ /* 0x000fec0003800000 */
[----:B------:R-:W2:Y:S01]  /*0760*/  LDG.E R8, desc[UR6][R6.64] ;  /* 0x0000000606087981 */ /* 0x000ea2000c1e1900 */
[----:B------:R-:W0:Y:S01]  /*0770*/  LDC R2, c[0x0][0x388] ;  /* 0x0000e200ff027b82 */ /* 0x000e220000000800 */
[----:B--2---:R-:W-:Y:S01]  /*0780*/  IADD3 R17, PT, PT, R8, 0x1, RZ ;  /* 0x0000000108117810 */ /* 0x004fe20007ffe0ff */
[----:B0-----:R-:W-:-:S04]  /*0790*/  IMAD.WIDE R8, R2, 0x4, R6 ;  /* 0x0000000402087825 */ /* 0x001fc800078e0206 */
        /* <DEDUP_REMOVED lines=11> */
[----:B------:R-:W3:Y:S01]  /*0850*/  LDG.E R16, desc[UR6][R14.64] ;  /* 0x000000060e107981 */ /* 0x000ee2000c1e1900 */
[----:B0-----:R-:W-:-:S04]  /*0860*/  IMAD.WIDE R4, R2, 0x4, R6 ;  /* 0x0000000402047825 */ /* 0x001fc800078e0206 */
        /* <DEDUP_REMOVED lines=8> */
[----:B--2---:R-:W2:Y:S01]  /*08f0*/  LDG.E R6, desc[UR6][R12.64] ;  /* 0x000000060c067981 */ /* 0x004ea2000c1e1900 */
[----:B------:R-:W-:-:S04]  /*0900*/  IMAD.WIDE R14, R2, 0x4, R10 ;  /* 0x00000004020e7825 */ /* 0x000fc800078e020a */
[----:B------:R-:W-:Y:S01]  /*0910*/  IMAD.WIDE R16, R2, 0x4, R12 ;  /* 0x0000000402107825 */ /* 0x000fe200078e020c */
[----:B--2---:R-:W-:-:S05]  /*0920*/  IADD3 R21, PT, PT, R6, 0x1, RZ ;  /* 0x0000000106157810 */ /* 0x004fca0007ffe0ff */
[----:B------:R2:W-:Y:S04]  /*0930*/  STG.E desc[UR6][R14.64], R21 ;  /* 0x000000150e007986 */ /* 0x0005e8000c101906 */
[----:B0-----:R-:W3:Y:S01]  /*0940*/  LDG.E R4, desc[UR6][R16.64] ;  /* 0x0000000610047981 */ /* 0x001ee2000c1e1900 */
[----:B------:R-:W-:-:S04]  /*0950*/  IMAD.WIDE R8, R2, 0x4, R14 ;  /* 0x0000000402087825 */ /* 0x000fc800078e020e */
[----:B------:R-:W-:-:S04]  /*0960*/  IMAD.WIDE R18, R2, 0x4, R16 ;  /* 0x0000000402127825 */ /* 0x000fc800078e0210 */
[----:B---3--:R-:W-:-:S05]  /*0970*/  VIADD R23, R4, 0x1 ;  /* 0x0000000104177836 */ /* 0x008fca0000000000 */
[----:B------:R2:W-:Y:S04]  /*0980*/  STG.E desc[UR6][R8.64], R23 ;  /* 0x0000001708007986 */ /* 0x0005e8000c101906 */
[----:B------:R-:W3:Y:S01]  /*0990*/  LDG.E R4, desc[UR6][R18.64] ;  /* 0x0000000612047981 */ /* 0x000ee2000c1e1900 */
[----:B-1----:R-:W-:-:S04]  /*09a0*/  IMAD.WIDE R10, R2, 0x4, R8 ;  /* 0x00000004020a7825 */ /* 0x002fc800078e0208 */
[----:B------:R-:W-:Y:S01]  /*09b0*/  IMAD.WIDE R6, R2, 0x4, R18 ;  /* 0x0000000402067825 */ /* 0x000fe200078e0212 */
[----:B---3--:R-:W-:-:S03]  /*09c0*/  IADD3 R13, PT, PT, R4, 0x1, RZ ;  /* 0x00000001040d7810 */ /* 0x008fc60007ffe0ff */
[----:B------:R-:W-:Y:S02]  /*09d0*/  IMAD.WIDE R4, R2, 0x4, R10 ;  /* 0x0000000402047825 */ /* 0x000fe400078e020a */
[----:B------:R2:W-:Y:S05]  /*09e0*/  STG.E desc[UR6][R10.64], R13 ;  /* 0x0000000d0a007986 */ /* 0x0005ea000c101906 */
.L_x_2:
[----:B------:R-:W-:Y:S05]  /*09f0*/  @!P1 EXIT ;  /* 0x000000000000994d */ /* 0x000fea0003800000 */
[----:B------:R-:W-:Y:S02]  /*0a00*/  ISETP.GE.U32.AND P0, PT, R3, 0x4, PT ;  /* 0x000000040300780c */ /* 0x000fe40003f06070 */
[----:B------:R-:W-:-:S04]  /*0a10*/  LOP3.LUT R0, R0, 0x3, RZ, 0xc0, !PT ;  /* 0x0000000300007812 */ /* 0x000fc800078ec0ff */
[----:B------:R-:W-:-:S07]  /*0a20*/  ISETP.NE.AND P1, PT, R0, RZ, PT ;  /* 0x000000ff0000720c */ /* 0x000fce0003f25270 */
[----:B------:R-:W-:Y:S06]  /*0a30*/  @!P0 BRA `(.L_x_3) ;  /* 0x0000000000548947 */ /* 0x000fec0003800000 */
[----:B------:R-:W3:Y:S01]  /*0a40*/  LDG.E R2, desc[UR6][R6.64] ;  /* 0x0000000606027981 */ /* 0x000ee2000c1e1900 */
[----:B--2---:R-:W0:Y:S01]  /*0a50*/  LDC R23, c[0x0][0x388] ;  /* 0x0000e200ff177b82 */ /* 0x004e220000000800 */
[----:B---3--:R-:W-:Y:S01]  /*0a60*/  IADD3 R17, PT, PT, R2, 0x1, RZ ;  /* 0x0000000102117810 */ /* 0x008fe20007ffe0ff */
        /* <DEDUP_REMOVED lines=12> */
[----:B0-----:R-:W2:Y:S01]  /*0b30*/  LDG.E R4, desc[UR6][R14.64] ;  /* 0x000000060e047981 */ /* 0x001ea2000c1e1900 */
[----:B------:R-:W-:-:S04]  /*0b40*/  IMAD.WIDE R2, R23, 0x4, R12 ;  /* 0x0000000417027825 */ /* 0x000fc800078e020c */
[----:B------:R-:W-:Y:S01]  /*0b50*/  IMAD.WIDE R6, R23, 0x4, R14 ;  /* 0x0000000417067825 */ /* 0x000fe200078e020e */
[----:B--2---:R-:W-:-:S03]  /*0b60*/  IADD3 R17, PT, PT, R4, 0x1, RZ ;  /* 0x0000000104117810 */ /* 0x004fc60007ffe0ff */
[----:B------:R-:W-:Y:S02]  /*0b70*/  IMAD.WIDE R4, R23, 0x4, R2 ;  /* 0x0000000417047825 */ /* 0x000fe400078e0202 */
[----:B------:R1:W-:Y:S05]  /*0b80*/  STG.E desc[UR6][R2.64], R17 ;  /* 0x0000001102007986 */ /* 0x0003ea000c101906 */
.L_x_3:
[----:B------:R-:W-:Y:S05]  /*0b90*/  @!P1 EXIT ;  /* 0x000000000000994d */ /* 0x000fea0003800000 */
[----:B------:R-:W-:Y:S01]  /*0ba0*/  IADD3 R0, PT, PT, -R0, RZ, RZ ;  /* 0x000000ff00007210 */ /* 0x000fe20007ffe1ff */
[----:B------:R-:W0:Y:S01]  /*0bb0*/  LDCU UR8, c[0x0][0x388] ;  /* 0x00007100ff0877ac */ /* 0x000e220008000800 */
[----:B------:R-:W-:Y:S01]  /*0bc0*/  UMOV UR4, URZ ;  /* 0x000000ff00047c82 */ /* 0x000fe20008000000 */
[----:B------:R-:W-:-:S05]  /*0bd0*/  UMOV UR5, URZ ;  /* 0x000000ff00057c82 */ /* 0x000fca0008000000 */
.L_x_4:
[----:B-1----:R-:W-:-:S04]  /*0be0*/  IADD3 R2, P0, PT, R6, UR4, RZ ;  /* 0x0000000406027c10 */ /* 0x002fc8000ff1e0ff */
[----:B------:R-:W-:-:S05]  /*0bf0*/  IADD3.X R3, PT, PT, R7, UR5, RZ, P0, !PT ;  /* 0x0000000507037c10 */ /* 0x000fca00087fe4ff */
[----:B---3--:R-:W3:Y:S01]  /*0c00*/  LDG.E R2, desc[UR6][R2.64] ;  /* 0x0000000602027981 */ /* 0x008ee2000c1e1900 */
[----:B--2---:R-:W-:Y:S02]  /*0c10*/  IADD3 R8, P0, PT, R4, UR4, RZ ;  /* 0x0000000404087c10 */ /* 0x004fe4000ff1e0ff */
[----:B------:R-:W-:Y:S02]  /*0c20*/  IADD3 R0, PT, PT, R0, 0x1, RZ ;  /* 0x0000000100007810 */ /* 0x000fe40007ffe0ff */
[----:B------:R-:W-:Y:S01]  /*0c30*/  IADD3.X R9, PT, PT, R5, UR5, RZ, P0, !PT ;  /* 0x0000000505097c10 */ /* 0x000fe200087fe4ff */
[----:B0-----:R-:W-:Y:S01]  /*0c40*/  UIMAD.WIDE UR4, UR8, 0x4, UR4 ;  /* 0x00000004080478a5 */ /* 0x001fe2000f8e0204 */
[----:B------:R-:W-:Y:S02]  /*0c50*/  ISETP.NE.AND P0, PT, R0, RZ, PT ;  /* 0x000000ff0000720c */ /* 0x000fe40003f05270 */
[----:B---3--:R-:W-:-:S05]  /*0c60*/  IADD3 R11, PT, PT, R2, 0x1, RZ ;  /* 0x00000001020b7810 */ /* 0x008fca0007ffe0ff */
[----:B------:R3:W-:Y:S06]  /*0c70*/  STG.E desc[UR6][R8.64], R11 ;  /* 0x0000000b08007986 */ /* 0x0007ec000c101906 */
[----:B------:R-:W-:Y:S05]  /*0c80*/  @P0 BRA `(.L_x_4) ;  /* 0xfffffffc00d40947 */ /* 0x000fea000383ffff */
[----:B------:R-:W-:Y:S05]  /*0c90*/  EXIT ;  /* 0x000000000000794d */ /* 0x000fea0003800000 */
.L_x_5:
[----:B------:R-:W-:-:S00]  /*0ca0*/  BRA `(.L_x_5) ;  /* 0xfffffffc00fc7947 */ /* 0x000fc0000383ffff */
[----:B------:R-:W-:-:S00]  /*0cb0*/  NOP ;  /* 0x0000000000007918 */ /* 0x000fc00000000000 */
        /* <DEDUP_REMOVED lines=12> */
.L_x_6:


//--------------------- .nv.shared.reserved.0     --------------------------
	.section	.nv.shared.reserved.0,"aw",@nobits
	.weak		__nv_reservedSMEM_offset_0_alias
	.size		__nv_reservedSMEM_offset_0_alias, 0, 64
	.other		__nv_reservedSMEM_offset_0_alias,@"STO_CUDA_RESERVED_SHARED STV_DEFAULT"
__nv_reservedSMEM_offset_0_alias:
	.zero		0
	.zero		64


//--------------------- .nv.constant0._Z9matrixAddPKiiiPi --------------------------
	.section	.nv.constant0._Z9matrixAddPKiiiPi,"a",@progbits
	.sectionflags	@""
	.align	4
.nv.constant0._Z9matrixAddPKiiiPi:
	.zero		920


//--------------------- SYMBOLS --------------------------

	.type		.nv.reservedSmem.offset0,@object
	.size		.nv.reservedSmem.offset0,0x4
